	.headerflags	@"EF_CUDA_TEXMODE_UNIFIED EF_CUDA_64BIT_ADDRESS EF_CUDA_ACCELERATORS EF_CUDA_SM90 EF_CUDA_VIRTUAL_SM(EF_CUDA_SM90)"
	.elftype	@"ET_EXEC"


//--------------------- .nv.info                  --------------------------
	.section	.nv.info,"",@"SHT_CUDA_INFO"
	.align	4


	//----- nvinfo : EIATTR_REGCOUNT
	.align		4
        /*0000*/ 	.byte	0x04, 0x2f
        /*0002*/ 	.short	(.L_1 - .L_0)
	.align		4
.L_0:
        /*0004*/ 	.word	index@(triton_poi_fused_max_pool2d_with_indices_17)
        /*0008*/ 	.word	0x0000000e


	//----- nvinfo : EIATTR_MIN_STACK_SIZE
	.align		4
.L_1:
        /*000c*/ 	.byte	0x04, 0x12
        /*000e*/ 	.short	(.L_3 - .L_2)
	.align		4
.L_2:
        /*0010*/ 	.word	index@(triton_poi_fused_max_pool2d_with_indices_17)
        /*0014*/ 	.word	0x00000000


	//----- nvinfo : EIATTR_FRAME_SIZE
	.align		4
.L_3:
        /*0018*/ 	.byte	0x04, 0x11
        /*001a*/ 	.short	(.L_5 - .L_4)
	.align		4
.L_4:
        /*001c*/ 	.word	index@(triton_poi_fused_max_pool2d_with_indices_17)
        /*0020*/ 	.word	0x00000000


	//----- nvinfo : EIATTR_MIN_STACK_SIZE
	.align		4
.L_5:
        /*0024*/ 	.byte	0x04, 0x12
        /*0026*/ 	.short	(.L_7 - .L_6)
	.align		4
.L_6:
        /*0028*/ 	.word	index@(triton_poi_fused_max_pool2d_with_indices_17)
        /*002c*/ 	.word	0x00000000
.L_7:


//--------------------- .nv.info.triton_poi_fused_max_pool2d_with_indices_17 --------------------------
	.section	.nv.info.triton_poi_fused_max_pool2d_with_indices_17,"",@"SHT_CUDA_INFO"
	.sectionflags	@""
	.align	4


	//----- nvinfo : EIATTR_CUDA_API_VERSION
	.align		4
        /*0000*/ 	.byte	0x04, 0x37
        /*0002*/ 	.short	(.L_9 - .L_8)
.L_8:
        /*0004*/ 	.word	0x0000007c


	//----- nvinfo : EIATTR_KPARAM_INFO
	.align		4
.L_9:
        /*0008*/ 	.byte	0x04, 0x17
        /*000a*/ 	.short	(.L_11 - .L_10)
.L_10:
        /*000c*/ 	.word	0x00000000
        /*0010*/ 	.short	0x0002
        /*0012*/ 	.short	0x0010
        /*0014*/ 	.byte	0x00, 0xf0, 0x11, 0x00


	//----- nvinfo : EIATTR_KPARAM_INFO
	.align		4
.L_11:
        /*0018*/ 	.byte	0x04, 0x17
        /*001a*/ 	.short	(.L_13 - .L_12)
.L_12:
        /*001c*/ 	.word	0x00000000
        /*0020*/ 	.short	0x0001
        /*0022*/ 	.short	0x0008
        /*0024*/ 	.byte	0x00, 0xf4, 0x21, 0x00


	//----- nvinfo : EIATTR_KPARAM_INFO
	.align		4
.L_13:
        /*0028*/ 	.byte	0x04, 0x17
        /*002a*/ 	.short	(.L_15 - .L_14)
.L_14:
        /*002c*/ 	.word	0x00000000
        /*0030*/ 	.short	0x0000
        /*0032*/ 	.short	0x0000
        /*0034*/ 	.byte	0x00, 0xf4, 0x21, 0x00


	//----- nvinfo : EIATTR_SPARSE_MMA_MASK
	.align		4
.L_15:
        /*0038*/ 	.byte	0x03, 0x50
        /*003a*/ 	.short	0x0000


	//----- nvinfo : EIATTR_MAXREG_COUNT
	.align		4
        /*003c*/ 	.byte	0x03, 0x1b
        /*003e*/ 	.short	0x00ff


	//----- nvinfo : EIATTR_EXIT_INSTR_OFFSETS
	.align		4
        /*0040*/ 	.byte	0x04, 0x1c
        /*0042*/ 	.short	(.L_17 - .L_16)


	//   ....[0]....
.L_16:
        /*0044*/ 	.word	0x000003a0


	//----- nvinfo : EIATTR_REQNTID
	.align		4
.L_17:
        /*0048*/ 	.byte	0x04, 0x10
        /*004a*/ 	.short	(.L_19 - .L_18)
.L_18:
        /*004c*/ 	.word	0x00000080
        /*0050*/ 	.word	0x00000001
        /*0054*/ 	.word	0x00000001


	//----- nvinfo : EIATTR_CBANK_PARAM_SIZE
	.align		4
.L_19:
        /*0058*/ 	.byte	0x03, 0x19
        /*005a*/ 	.short	0x0014


	//----- nvinfo : EIATTR_PARAM_CBANK
	.align		4
        /*005c*/ 	.byte	0x04, 0x0a
        /*005e*/ 	.short	(.L_21 - .L_20)
	.align		4
.L_20:
        /*0060*/ 	.word	index@(.nv.constant0.triton_poi_fused_max_pool2d_with_indices_17)
        /*0064*/ 	.short	0x0210
        /*0066*/ 	.short	0x0014


	//----- nvinfo : EIATTR_SW_WAR
	.align		4
.L_21:
        /*0068*/ 	.byte	0x04, 0x36
        /*006a*/ 	.short	(.L_23 - .L_22)
.L_22:
        /*006c*/ 	.word	0x00000008
.L_23:


//--------------------- .nv.callgraph             --------------------------
	.section	.nv.callgraph,"",@"SHT_CUDA_CALLGRAPH"
	.align	4
	.sectionentsize	8
	.align		4
        /*0000*/ 	.word	0x00000000
	.align		4
        /*0004*/ 	.word	0xffffffff
	.align		4
        /*0008*/ 	.word	0x00000000
	.align		4
        /*000c*/ 	.word	0xfffffffe
	.align		4
        /*0010*/ 	.word	0x00000000
	.align		4
        /*0014*/ 	.word	0xfffffffd
	.align		4
        /*0018*/ 	.word	0x00000000
	.align		4
        /*001c*/ 	.word	0xfffffffc


//--------------------- .text.triton_poi_fused_max_pool2d_with_indices_17 --------------------------
	.section	.text.triton_poi_fused_max_pool2d_with_indices_17,"ax",@progbits
	.align	128
        .global         triton_poi_fused_max_pool2d_with_indices_17
        .type           triton_poi_fused_max_pool2d_with_indices_17,@function
        .size           triton_poi_fused_max_pool2d_with_indices_17,(.L_x_1 - triton_poi_fused_max_pool2d_with_indices_17)
        .other          triton_poi_fused_max_pool2d_with_indices_17,@"STO_CUDA_ENTRY STV_DEFAULT"
triton_poi_fused_max_pool2d_with_indices_17:
.text.triton_poi_fused_max_pool2d_with_indices_17:
[----:B------:R-:W-:Y:S01]  /*0000*/  LDC R1, c[0x0][0x28] ;  /* 0x00000a00ff017b82 */ /* 0x000fe20000000800 */
[----:B------:R-:W1:Y:S01]  /*0010*/  S2R R0, SR_TID.X ;  /* 0x0000000000007919 */ /* 0x000e620000002100 */
[----:B------:R-:W-:Y:S01]  /*0020*/  ULDC.64 UR4, c[0x0][0x208] ;  /* 0x0000820000047ab9 */ /* 0x000fe20000000a00 */
[----:B------:R-:W-:Y:S01]  /*0030*/  ULDC.64 UR6, c[0x0][0x218] ;  /* 0x0000860000067ab9 */ /* 0x000fe20000000a00 */
[----:B------:R-:W2:Y:S01]  /*0040*/  S2R R3, SR_CTAID.X ;  /* 0x0000000000037919 */ /* 0x000ea20000002500 */
[----:B-1----:R-:W-:Y:S01]  /*0050*/  IMAD.SHL.U32 R0, R0, 0x2, RZ ;  /* 0x0000000200007824 */ /* 0x002fe200078e00ff */
[----:B--2---:R-:W-:-:S04]  /*0060*/  SHF.R.S32.HI R5, RZ, 0x17, R3 ;  /* 0x00000017ff057819 */ /* 0x004fc80000011403 */
[----:B------:R-:W-:Y:S02]  /*0070*/  LOP3.LUT R0, R0, 0xfe, RZ, 0xc0, !PT ;  /* 0x000000fe00007812 */ /* 0x000fe400078ec0ff */
[----:B------:R-:W-:-:S03]  /*0080*/  SGXT R5, R5, 0x1 ;  /* 0x000000010505781a */ /* 0x000fc60000000200 */
[----:B------:R-:W-:-:S05]  /*0090*/  IMAD R0, R3, 0x100, R0 ;  /* 0x0000010003007824 */ /* 0x000fca00078e0200 */
[----:B------:R-:W-:Y:S02]  /*00a0*/  SHF.R.S32.HI R3, RZ, 0x1f, R0 ;  /* 0x0000001fff037819 */ /* 0x000fe40000011400 */
[-C--:B------:R-:W-:Y:S02]  /*00b0*/  LEA.HI R6, R5, R0.reuse, RZ, 0x8 ;  /* 0x0000000005067211 */ /* 0x080fe400078f40ff */
[----:B------:R-:W-:Y:S02]  /*00c0*/  LEA.HI R4, R3, R0, RZ, 0x4 ;  /* 0x0000000003047211 */ /* 0x000fe400078f20ff */
[----:B------:R-:W1:Y:S01]  /*00d0*/  LDC.64 R2, c[0x0][0x210] ;  /* 0x00008400ff027b82 */ /* 0x000e620000000a00 */
[----:B------:R-:W-:Y:S01]  /*00e0*/  IMAD.SHL.U32 R7, R6, 0x4, RZ ;  /* 0x0000000406077824 */ /* 0x000fe200078e00ff */
[----:B------:R-:W-:-:S04]  /*00f0*/  SHF.R.S32.HI R5, RZ, 0x4, R4 ;  /* 0x00000004ff057819 */ /* 0x000fc80000011404 */
[----:B------:R-:W-:Y:S02]  /*0100*/  LEA.HI R6, R5, R5, RZ, 0x4 ;  /* 0x0000000505067211 */ /* 0x000fe400078f20ff */
[----:B------:R-:W-:Y:S02]  /*0110*/  LOP3.LUT R8, R7, 0xfffffc00, RZ, 0xc0, !PT ;  /* 0xfffffc0007087812 */ /* 0x000fe400078ec0ff */
[----:B------:R-:W-:Y:S02]  /*0120*/  LOP3.LUT R7, R4, 0xfffffff0, RZ, 0xc0, !PT ;  /* 0xfffffff004077812 */ /* 0x000fe400078ec0ff */
[----:B------:R-:W-:Y:S02]  /*0130*/  LOP3.LUT R6, R6, 0x7fffff0, RZ, 0xc0, !PT ;  /* 0x07fffff006067812 */ /* 0x000fe400078ec0ff */
[----:B------:R-:W-:-:S03]  /*0140*/  IADD3 R7, R8, R0, -R7 ;  /* 0x0000000008077210 */ /* 0x000fc60007ffe807 */
[----:B------:R-:W-:-:S04]  /*0150*/  IMAD.IADD R6, R5, 0x1, -R6 ;  /* 0x0000000105067824 */ /* 0x000fc800078e0a06 */
[----:B------:R-:W-:-:S04]  /*0160*/  IMAD R11, R6, 0x20, R7 ;  /* 0x00000020060b7824 */ /* 0x000fc800078e0207 */
[C---:B------:R-:W-:Y:S02]  /*0170*/  VIADD R7, R11.reuse, 0x10 ;  /* 0x000000100b077836 */ /* 0x040fe40000000000 */
[----:B-1----:R-:W-:-:S04]  /*0180*/  IMAD.WIDE R4, R11, 0x4, R2 ;  /* 0x000000040b047825 */ /* 0x002fc800078e0202 */
[--C-:B------:R-:W-:Y:S02]  /*0190*/  IMAD.WIDE R6, R7, 0x4, R2.reuse ;  /* 0x0000000407067825 */ /* 0x100fe400078e0202 */
[----:B------:R-:W2:Y:S02]  /*01a0*/  LDG.E.64 R4, desc[UR4][R4.64] ;  /* 0x0000000404047981 */ /* 0x000ea4000c1e1b00 */
[----:B------:R-:W-:Y:S02]  /*01b0*/  VIADD R9, R11, 0x200 ;  /* 0x000002000b097836 */ /* 0x000fe40000000000 */
[----:B------:R-:W2:Y:S02]  /*01c0*/  LDG.E.64 R6, desc[UR4][R6.64] ;  /* 0x0000000406067981 */ /* 0x000ea4000c1e1b00 */
[----:B------:R-:W-:-:S06]  /*01d0*/  IMAD.WIDE R8, R9, 0x4, R2 ;  /* 0x0000000409087825 */ /* 0x000fcc00078e0202 */
[----:B------:R-:W3:Y:S01]  /*01e0*/  LDG.E.64 R8, desc[UR4][R8.64] ;  /* 0x0000000408087981 */ /* 0x000ee2000c1e1b00 */
[----:B------:R-:W-:-:S04]  /*01f0*/  VIADD R11, R11, 0x210 ;  /* 0x000002100b0b7836 */ /* 0x000fc80000000000 */
[----:B------:R-:W-:-:S06]  /*0200*/  IMAD.WIDE R2, R11, 0x4, R2 ;  /* 0x000000040b027825 */ /* 0x000fcc00078e0202 */
[----:B------:R-:W4:Y:S01]  /*0210*/  LDG.E.64 R2, desc[UR4][R2.64] ;  /* 0x0000000402027981 */ /* 0x000f22000c1e1b00 */
[C---:B--2---:R-:W-:Y:S02]  /*0220*/  FSETP.GT.AND P3, PT, R6.reuse, R4, PT ;  /* 0x000000040600720b */ /* 0x044fe40003f64000 */
[----:B------:R-:W-:Y:S02]  /*0230*/  FSETP.GT.AND P0, PT, R7, R5, PT ;  /* 0x000000050700720b */ /* 0x000fe40003f04000 */
[----:B------:R-:W-:Y:S02]  /*0240*/  FSETP.NAN.AND P5, PT, R6, R6, PT ;  /* 0x000000060600720b */ /* 0x000fe40003fa8000 */
[----:B---3--:R-:W-:Y:S02]  /*0250*/  FSETP.NAN.AND P2, PT, R8, R8, PT ;  /* 0x000000080800720b */ /* 0x008fe40003f48000 */
[----:B------:R-:W-:Y:S02]  /*0260*/  FSETP.NAN.AND P1, PT, R9, R9, PT ;  /* 0x000000090900720b */ /* 0x000fe40003f28000 */
[----:B------:R-:W-:-:S03]  /*0270*/  FSETP.NAN.AND P4, PT, R7, R7, PT ;  /* 0x000000070700720b */ /* 0x000fc60003f88000 */
[----:B------:R-:W-:Y:S02]  /*0280*/  @!P3 SEL R6, R6, R4, P5 ;  /* 0x000000040606b207 */ /* 0x000fe40002800000 */
[----:B------:R-:W-:Y:S02]  /*0290*/  @!P0 SEL R7, R7, R5, P4 ;  /* 0x0000000507078207 */ /* 0x000fe40002000000 */
[----:B------:R-:W-:Y:S02]  /*02a0*/  FSETP.GEU.AND P5, PT, R6, R8, PT ;  /* 0x000000080600720b */ /* 0x000fe40003fae000 */
[----:B------:R-:W-:Y:S02]  /*02b0*/  FSETP.GEU.AND P4, PT, R7, R9, PT ;  /* 0x000000090700720b */ /* 0x000fe40003f8e000 */
[----:B------:R-:W-:Y:S02]  /*02c0*/  @!P2 SEL R8, R8, R6, !P5 ;  /* 0x000000060808a207 */ /* 0x000fe40006800000 */
[----:B------:R-:W-:-:S02]  /*02d0*/  @!P1 SEL R9, R9, R7, !P4 ;  /* 0x0000000709099207 */ /* 0x000fc40006000000 */
[----:B----4-:R-:W-:Y:S02]  /*02e0*/  FSETP.GEU.AND P1, PT, R8, R2, PT ;  /* 0x000000020800720b */ /* 0x010fe40003f2e000 */
[----:B------:R-:W-:Y:S02]  /*02f0*/  SEL R4, RZ, 0x1, !P3 ;  /* 0x00000001ff047807 */ /* 0x000fe40005800000 */
[----:B------:R-:W-:Y:S02]  /*0300*/  SEL R2, RZ, 0x1, !P0 ;  /* 0x00000001ff027807 */ /* 0x000fe40004000000 */
[----:B------:R-:W-:Y:S02]  /*0310*/  FSETP.GEU.AND P0, PT, R9, R3, PT ;  /* 0x000000030900720b */ /* 0x000fe40003f0e000 */
[----:B------:R-:W-:Y:S02]  /*0320*/  SEL R4, R4, 0x2, P5 ;  /* 0x0000000204047807 */ /* 0x000fe40002800000 */
[----:B------:R-:W-:-:S02]  /*0330*/  SEL R3, R2, 0x2, P4 ;  /* 0x0000000202037807 */ /* 0x000fc40002000000 */
[----:B------:R-:W-:Y:S02]  /*0340*/  SEL R4, R4, 0x3, P1 ;  /* 0x0000000304047807 */ /* 0x000fe40000800000 */
[----:B------:R-:W-:Y:S02]  /*0350*/  SEL R5, R3, 0x3, P0 ;  /* 0x0000000303057807 */ /* 0x000fe40000000000 */
[----:B------:R-:W-:-:S03]  /*0360*/  IADD3 R2, P2, R0, UR6, RZ ;  /* 0x0000000600027c10 */ /* 0x000fc6000ff5e0ff */
[----:B------:R-:W-:Y:S01]  /*0370*/  IMAD R5, R5, 0x100, R4 ;  /* 0x0000010005057824 */ /* 0x000fe200078e0204 */
[----:B------:R-:W-:-:S05]  /*0380*/  LEA.HI.X.SX32 R3, R0, UR7, 0x1, P2 ;  /* 0x0000000700037c11 */ /* 0x000fca00090f0eff */
[----:B------:R-:W-:Y:S01]  /*0390*/  STG.E.U16 desc[UR4][R2.64], R5 ;  /* 0x0000000502007986 */ /* 0x000fe2000c101504 */
[----:B------:R-:W-:Y:S05]  /*03a0*/  EXIT ;  /* 0x000000000000794d */ /* 0x000fea0003800000 */
.L_x_0:
[----:B------:R-:W-:-:S00]  /*03b0*/  BRA `(.L_x_0) ;  /* 0xfffffffc00fc7947 */ /* 0x000fc0000383ffff */
[----:B------:R-:W-:-:S00]  /*03c0*/  NOP ;  /* 0x0000000000007918 */ /* 0x000fc00000000000 */
        /* <DEDUP_REMOVED lines=11> */
.L_x_1:


//--------------------- .nv.constant0.triton_poi_fused_max_pool2d_with_indices_17 --------------------------
	.section	.nv.constant0.triton_poi_fused_max_pool2d_with_indices_17,"a",@progbits
	.sectionflags	@""
	.align	4
.nv.constant0.triton_poi_fused_max_pool2d_with_indices_17:
	.zero		548
